//
// Generated by NVIDIA NVVM Compiler
//
// Compiler Build ID: CL-36424714
// Cuda compilation tools, release 13.0, V13.0.88
// Based on NVVM 20.0.0
//

.version 9.0
.target sm_100
.address_size 64

	// .globl	_Z29deformable_aggregation_kerneliPfPKfPKiS3_S1_S1_iiiiiiii

.visible .entry _Z29deformable_aggregation_kerneliPfPKfPKiS3_S1_S1_iiiiiiii(
	.param .u32 _Z29deformable_aggregation_kerneliPfPKfPKiS3_S1_S1_iiiiiiii_param_0,
	.param .u64 .ptr .align 1 _Z29deformable_aggregation_kerneliPfPKfPKiS3_S1_S1_iiiiiiii_param_1,
	.param .u64 .ptr .align 1 _Z29deformable_aggregation_kerneliPfPKfPKiS3_S1_S1_iiiiiiii_param_2,
	.param .u64 .ptr .align 1 _Z29deformable_aggregation_kerneliPfPKfPKiS3_S1_S1_iiiiiiii_param_3,
	.param .u64 .ptr .align 1 _Z29deformable_aggregation_kerneliPfPKfPKiS3_S1_S1_iiiiiiii_param_4,
	.param .u64 .ptr .align 1 _Z29deformable_aggregation_kerneliPfPKfPKiS3_S1_S1_iiiiiiii_param_5,
	.param .u64 .ptr .align 1 _Z29deformable_aggregation_kerneliPfPKfPKiS3_S1_S1_iiiiiiii_param_6,
	.param .u32 _Z29deformable_aggregation_kerneliPfPKfPKiS3_S1_S1_iiiiiiii_param_7,
	.param .u32 _Z29deformable_aggregation_kerneliPfPKfPKiS3_S1_S1_iiiiiiii_param_8,
	.param .u32 _Z29deformable_aggregation_kerneliPfPKfPKiS3_S1_S1_iiiiiiii_param_9,
	.param .u32 _Z29deformable_aggregation_kerneliPfPKfPKiS3_S1_S1_iiiiiiii_param_10,
	.param .u32 _Z29deformable_aggregation_kerneliPfPKfPKiS3_S1_S1_iiiiiiii_param_11,
	.param .u32 _Z29deformable_aggregation_kerneliPfPKfPKiS3_S1_S1_iiiiiiii_param_12,
	.param .u32 _Z29deformable_aggregation_kerneliPfPKfPKiS3_S1_S1_iiiiiiii_param_13,
	.param .u32 _Z29deformable_aggregation_kerneliPfPKfPKiS3_S1_S1_iiiiiiii_param_14
)
{
	.reg .pred 	%p<20>;
	.reg .b32 	%r<61>;
	.reg .b32 	%f<43>;
	.reg .b64 	%rd<35>;

	ld.param.u32 	%r25, [_Z29deformable_aggregation_kerneliPfPKfPKiS3_S1_S1_iiiiiiii_param_0];
	ld.param.u64 	%rd9, [_Z29deformable_aggregation_kerneliPfPKfPKiS3_S1_S1_iiiiiiii_param_2];
	ld.param.u64 	%rd5, [_Z29deformable_aggregation_kerneliPfPKfPKiS3_S1_S1_iiiiiiii_param_3];
	ld.param.u64 	%rd6, [_Z29deformable_aggregation_kerneliPfPKfPKiS3_S1_S1_iiiiiiii_param_4];
	ld.param.u64 	%rd7, [_Z29deformable_aggregation_kerneliPfPKfPKiS3_S1_S1_iiiiiiii_param_5];
	ld.param.u64 	%rd8, [_Z29deformable_aggregation_kerneliPfPKfPKiS3_S1_S1_iiiiiiii_param_6];
	ld.param.u32 	%r17, [_Z29deformable_aggregation_kerneliPfPKfPKiS3_S1_S1_iiiiiiii_param_7];
	ld.param.u32 	%r18, [_Z29deformable_aggregation_kerneliPfPKfPKiS3_S1_S1_iiiiiiii_param_8];
	ld.param.u32 	%r19, [_Z29deformable_aggregation_kerneliPfPKfPKiS3_S1_S1_iiiiiiii_param_9];
	ld.param.u32 	%r20, [_Z29deformable_aggregation_kerneliPfPKfPKiS3_S1_S1_iiiiiiii_param_10];
	ld.param.u32 	%r21, [_Z29deformable_aggregation_kerneliPfPKfPKiS3_S1_S1_iiiiiiii_param_11];
	ld.param.u32 	%r22, [_Z29deformable_aggregation_kerneliPfPKfPKiS3_S1_S1_iiiiiiii_param_12];
	ld.param.u32 	%r23, [_Z29deformable_aggregation_kerneliPfPKfPKiS3_S1_S1_iiiiiiii_param_13];
	ld.param.u32 	%r24, [_Z29deformable_aggregation_kerneliPfPKfPKiS3_S1_S1_iiiiiiii_param_14];
	cvta.to.global.u64 	%rd1, %rd9;
	mov.u32 	%r26, %ctaid.x;
	mov.u32 	%r27, %ntid.x;
	mov.u32 	%r28, %tid.x;
	mad.lo.s32 	%r1, %r26, %r27, %r28;
	setp.ge.s32 	%p1, %r1, %r25;
	@%p1 bra 	$L__BB0_11;
	cvta.to.global.u64 	%rd10, %rd7;
	cvta.to.global.u64 	%rd11, %rd8;
	div.s32 	%r29, %r20, %r24;
	div.s32 	%r30, %r1, %r29;
	mul.wide.s32 	%rd12, %r30, 4;
	add.s64 	%rd2, %rd11, %rd12;
	div.s32 	%r2, %r1, %r20;
	div.s32 	%r31, %r2, %r21;
	div.s32 	%r32, %r31, %r18;
	mul.lo.s32 	%r33, %r32, %r18;
	sub.s32 	%r3, %r31, %r33;
	div.s32 	%r34, %r32, %r23;
	mul.lo.s32 	%r35, %r34, %r23;
	sub.s32 	%r36, %r32, %r35;
	div.s32 	%r37, %r34, %r22;
	mul.lo.s32 	%r38, %r37, %r22;
	sub.s32 	%r39, %r34, %r38;
	rem.s32 	%r4, %r37, %r17;
	mad.lo.s32 	%r5, %r4, %r22, %r39;
	mad.lo.s32 	%r40, %r5, %r23, %r36;
	mad.lo.s32 	%r41, %r40, %r18, %r3;
	shl.b32 	%r42, %r41, 1;
	mul.wide.s32 	%rd13, %r42, 4;
	add.s64 	%rd14, %rd10, %rd13;
	ld.global.f32 	%f1, [%rd14];
	ld.global.f32 	%f2, [%rd14+4];
	setp.le.f32 	%p2, %f1, 0f00000000;
	setp.ge.f32 	%p3, %f1, 0f3F800000;
	or.pred  	%p4, %p2, %p3;
	setp.le.f32 	%p5, %f2, 0f00000000;
	setp.ge.f32 	%p6, %f2, 0f3F800000;
	or.pred  	%p7, %p5, %p6;
	or.pred  	%p9, %p4, %p7;
	@%p9 bra 	$L__BB0_11;
	ld.param.u64 	%rd34, [_Z29deformable_aggregation_kerneliPfPKfPKiS3_S1_S1_iiiiiiii_param_1];
	rem.s32 	%r43, %r1, %r20;
	ld.global.f32 	%f3, [%rd2];
	rem.s32 	%r44, %r2, %r21;
	mad.lo.s32 	%r45, %r3, %r21, %r44;
	cvta.to.global.u64 	%rd15, %rd6;
	mul.wide.s32 	%rd16, %r45, 4;
	add.s64 	%rd17, %rd15, %rd16;
	ld.global.u32 	%r46, [%rd17];
	mad.lo.s32 	%r47, %r4, %r19, %r46;
	mad.lo.s32 	%r6, %r47, %r20, %r43;
	shl.b32 	%r48, %r45, 1;
	cvta.to.global.u64 	%rd18, %rd5;
	mul.wide.s32 	%rd19, %r48, 4;
	add.s64 	%rd20, %rd18, %rd19;
	ld.global.u32 	%r7, [%rd20];
	ld.global.u32 	%r8, [%rd20+4];
	cvt.rn.f32.s32 	%f15, %r7;
	fma.rn.f32 	%f4, %f2, %f15, 0fBF000000;
	cvt.rn.f32.s32 	%f16, %r8;
	fma.rn.f32 	%f5, %f1, %f16, 0fBF000000;
	mul.lo.s32 	%r49, %r5, %r20;
	cvt.s64.s32 	%rd21, %r49;
	cvt.s64.s32 	%rd22, %r43;
	add.s64 	%rd23, %rd21, %rd22;
	cvta.to.global.u64 	%rd24, %rd34;
	shl.b64 	%rd25, %rd23, 2;
	add.s64 	%rd3, %rd24, %rd25;
	cvt.rmi.f32.f32 	%f17, %f4;
	cvt.rzi.s32.f32 	%r9, %f17;
	cvt.rmi.f32.f32 	%f18, %f5;
	cvt.rzi.s32.f32 	%r50, %f18;
	mul.lo.s32 	%r51, %r8, %r20;
	mul.lo.s32 	%r11, %r9, %r51;
	add.s32 	%r12, %r11, %r51;
	mul.lo.s32 	%r13, %r50, %r20;
	add.s32 	%r14, %r13, %r20;
	or.b32  	%r52, %r9, %r50;
	setp.lt.s32 	%p10, %r52, 0;
	mov.f32 	%f39, 0f00000000;
	@%p10 bra 	$L__BB0_4;
	add.s32 	%r53, %r11, %r6;
	add.s32 	%r54, %r53, %r13;
	mul.wide.s32 	%rd26, %r54, 4;
	add.s64 	%rd27, %rd1, %rd26;
	ld.global.f32 	%f39, [%rd27];
$L__BB0_4:
	setp.lt.s32 	%p11, %r9, 0;
	add.s32 	%r15, %r8, -1;
	setp.ge.s32 	%p12, %r50, %r15;
	mov.f32 	%f40, 0f00000000;
	or.pred  	%p13, %p11, %p12;
	@%p13 bra 	$L__BB0_6;
	add.s32 	%r55, %r11, %r6;
	add.s32 	%r56, %r55, %r14;
	mul.wide.s32 	%rd28, %r56, 4;
	add.s64 	%rd29, %rd1, %rd28;
	ld.global.f32 	%f40, [%rd29];
$L__BB0_6:
	setp.lt.s32 	%p14, %r50, 0;
	add.s32 	%r16, %r7, -1;
	setp.ge.s32 	%p15, %r9, %r16;
	mov.f32 	%f41, 0f00000000;
	or.pred  	%p16, %p15, %p14;
	@%p16 bra 	$L__BB0_8;
	add.s32 	%r57, %r13, %r6;
	add.s32 	%r58, %r57, %r12;
	mul.wide.s32 	%rd30, %r58, 4;
	add.s64 	%rd31, %rd1, %rd30;
	ld.global.f32 	%f41, [%rd31];
$L__BB0_8:
	setp.ge.s32 	%p17, %r9, %r16;
	setp.ge.s32 	%p18, %r50, %r15;
	mov.f32 	%f42, 0f00000000;
	or.pred  	%p19, %p17, %p18;
	@%p19 bra 	$L__BB0_10;
	add.s32 	%r59, %r12, %r6;
	add.s32 	%r60, %r59, %r14;
	mul.wide.s32 	%rd32, %r60, 4;
	add.s64 	%rd33, %rd1, %rd32;
	ld.global.f32 	%f42, [%rd33];
$L__BB0_10:
	cvt.rn.f32.s32 	%f22, %r9;
	sub.f32 	%f23, %f4, %f22;
	cvt.rn.f32.s32 	%f24, %r50;
	sub.f32 	%f25, %f5, %f24;
	mov.f32 	%f26, 0f3F800000;
	sub.f32 	%f27, %f26, %f25;
	sub.f32 	%f28, %f26, %f23;
	mul.f32 	%f29, %f28, %f27;
	mul.f32 	%f30, %f28, %f25;
	mul.f32 	%f31, %f23, %f27;
	mul.f32 	%f32, %f23, %f25;
	mul.f32 	%f33, %f30, %f40;
	fma.rn.f32 	%f34, %f29, %f39, %f33;
	fma.rn.f32 	%f35, %f31, %f41, %f34;
	fma.rn.f32 	%f36, %f32, %f42, %f35;
	mul.f32 	%f37, %f3, %f36;
	atom.global.add.f32 	%f38, [%rd3], %f37;
$L__BB0_11:
	ret;

}


// ===== COMPILED SASS (sm_100) =====

	.target	sm_100

	.elftype	@"ET_EXEC"


//--------------------- .note.nv.tkinfo           --------------------------
	.section	.note.nv.tkinfo,"",@"SHT_NOTE"
	.sectionflags	@"SHF_NOTE_NV_TKINFO"
	.tkinfo
        /*0018*/ 	.word	0x00000002
        /*0030*/ 	.string	""
        /*0030*/ 	.string	"ptxas"
        /*0030*/ 	.string	"Cuda compilation tools, release 13.0, V13.0.88"
        /*0030*/ 	.string	"Build cuda_13.0.r13.0/compiler.36424714_0"
        /*0030*/ 	.string	"-arch sm_100 -m 64 "



//--------------------- .note.nv.cuinfo           --------------------------
	.section	.note.nv.cuinfo,"",@"SHT_NOTE"
	.sectionflags	@"SHF_NOTE_NV_CUINFO"
        /*0018*/ 	.short	0x0002
        /*001a*/ 	.short	0x0064
        /*001c*/ 	.short	0x0082
	.zero		2


//--------------------- .nv.info                  --------------------------
	.section	.nv.info,"",@"SHT_CUDA_INFO"
	.align	4


	//----- nvinfo : EIATTR_REGCOUNT
	.align		4
        /*0000*/ 	.byte	0x04, 0x2f
        /*0002*/ 	.short	(.L_1 - .L_0)
	.align		4
.L_0:
        /*0004*/ 	.word	index@(_Z29deformable_aggregation_kerneliPfPKfPKiS3_S1_S1_iiiiiiii)
        /*0008*/ 	.word	0x00000020


	//----- nvinfo : EIATTR_FRAME_SIZE
	.align		4
.L_1:
        /*000c*/ 	.byte	0x04, 0x11
        /*000e*/ 	.short	(.L_3 - .L_2)
	.align		4
.L_2:
        /*0010*/ 	.word	index@(_Z29deformable_aggregation_kerneliPfPKfPKiS3_S1_S1_iiiiiiii)
        /*0014*/ 	.word	0x00000000


	//----- nvinfo : EIATTR_MIN_STACK_SIZE
	.align		4
.L_3:
        /*0018*/ 	.byte	0x04, 0x12
        /*001a*/ 	.short	(.L_5 - .L_4)
	.align		4
.L_4:
        /*001c*/ 	.word	index@(_Z29deformable_aggregation_kerneliPfPKfPKiS3_S1_S1_iiiiiiii)
        /*0020*/ 	.word	0x00000000
.L_5:


//--------------------- .nv.compat                --------------------------
	.section	.nv.compat,"",@"SHT_CUDA_COMPAT_INFO"
	.align	4
        /*0000*/ 	.byte	0x02, 0x09, 0x00, 0x00, 0x02, 0x02, 0x01, 0x00, 0x02, 0x05, 0x05, 0x00, 0x03, 0x07, 0x01, 0x01
        /*0010*/ 	.byte	0x02, 0x03, 0x00, 0x00, 0x02, 0x06, 0x01, 0x00, 0x04, 0x0b, 0x08, 0x00, 0x01, 0x00, 0x00, 0x00
        /*0020*/ 	.byte	0x00, 0x00, 0x00, 0x00


//--------------------- .nv.info._Z29deformable_aggregation_kerneliPfPKfPKiS3_S1_S1_iiiiiiii --------------------------
	.section	.nv.info._Z29deformable_aggregation_kerneliPfPKfPKiS3_S1_S1_iiiiiiii,"",@"SHT_CUDA_INFO"
	.sectionflags	@""
	.align	4


	//----- nvinfo : EIATTR_CUDA_API_VERSION
	.align		4
        /*0000*/ 	.byte	0x04, 0x37
        /*0002*/ 	.short	(.L_7 - .L_6)
.L_6:
        /*0004*/ 	.word	0x00000082


	//----- nvinfo : EIATTR_KPARAM_INFO
	.align		4
.L_7:
        /*0008*/ 	.byte	0x04, 0x17
        /*000a*/ 	.short	(.L_9 - .L_8)
.L_8:
        /*000c*/ 	.word	0x00000000
        /*0010*/ 	.short	0x000e
        /*0012*/ 	.short	0x0054
        /*0014*/ 	.byte	0x00, 0xf0, 0x11, 0x00


	//----- nvinfo : EIATTR_KPARAM_INFO
	.align		4
.L_9:
        /*0018*/ 	.byte	0x04, 0x17
        /*001a*/ 	.short	(.L_11 - .L_10)
.L_10:
        /*001c*/ 	.word	0x00000000
        /*0020*/ 	.short	0x000d
        /*0022*/ 	.short	0x0050
        /*0024*/ 	.byte	0x00, 0xf0, 0x11, 0x00


	//----- nvinfo : EIATTR_KPARAM_INFO
	.align		4
.L_11:
        /*0028*/ 	.byte	0x04, 0x17
        /*002a*/ 	.short	(.L_13 - .L_12)
.L_12:
        /*002c*/ 	.word	0x00000000
        /*0030*/ 	.short	0x000c
        /*0032*/ 	.short	0x004c
        /*0034*/ 	.byte	0x00, 0xf0, 0x11, 0x00


	//----- nvinfo : EIATTR_KPARAM_INFO
	.align		4
.L_13:
        /*0038*/ 	.byte	0x04, 0x17
        /*003a*/ 	.short	(.L_15 - .L_14)
.L_14:
        /*003c*/ 	.word	0x00000000
        /*0040*/ 	.short	0x000b
        /*0042*/ 	.short	0x0048
        /*0044*/ 	.byte	0x00, 0xf0, 0x11, 0x00


	//----- nvinfo : EIATTR_KPARAM_INFO
	.align		4
.L_15:
        /*0048*/ 	.byte	0x04, 0x17
        /*004a*/ 	.short	(.L_17 - .L_16)
.L_16:
        /*004c*/ 	.word	0x00000000
        /*0050*/ 	.short	0x000a
        /*0052*/ 	.short	0x0044
        /*0054*/ 	.byte	0x00, 0xf0, 0x11, 0x00


	//----- nvinfo : EIATTR_KPARAM_INFO
	.align		4
.L_17:
        /*0058*/ 	.byte	0x04, 0x17
        /*005a*/ 	.short	(.L_19 - .L_18)
.L_18:
        /*005c*/ 	.word	0x00000000
        /*0060*/ 	.short	0x0009
        /*0062*/ 	.short	0x0040
        /*0064*/ 	.byte	0x00, 0xf0, 0x11, 0x00


	//----- nvinfo : EIATTR_KPARAM_INFO
	.align		4
.L_19:
        /*0068*/ 	.byte	0x04, 0x17
        /*006a*/ 	.short	(.L_21 - .L_20)
.L_20:
        /*006c*/ 	.word	0x00000000
        /*0070*/ 	.short	0x0008
        /*0072*/ 	.short	0x003c
        /*0074*/ 	.byte	0x00, 0xf0, 0x11, 0x00


	//----- nvinfo : EIATTR_KPARAM_INFO
	.align		4
.L_21:
        /*0078*/ 	.byte	0x04, 0x17
        /*007a*/ 	.short	(.L_23 - .L_22)
.L_22:
        /*007c*/ 	.word	0x00000000
        /*0080*/ 	.short	0x0007
        /*0082*/ 	.short	0x0038
        /*0084*/ 	.byte	0x00, 0xf0, 0x11, 0x00


	//----- nvinfo : EIATTR_KPARAM_INFO
	.align		4
.L_23:
        /*0088*/ 	.byte	0x04, 0x17
        /*008a*/ 	.short	(.L_25 - .L_24)
.L_24:
        /*008c*/ 	.word	0x00000000
        /*0090*/ 	.short	0x0006
        /*0092*/ 	.short	0x0030
        /*0094*/ 	.byte	0x00, 0xf5, 0x21, 0x00


	//----- nvinfo : EIATTR_KPARAM_INFO
	.align		4
.L_25:
        /*0098*/ 	.byte	0x04, 0x17
        /*009a*/ 	.short	(.L_27 - .L_26)
.L_26:
        /*009c*/ 	.word	0x00000000
        /*00a0*/ 	.short	0x0005
        /*00a2*/ 	.short	0x0028
        /*00a4*/ 	.byte	0x00, 0xf5, 0x21, 0x00


	//----- nvinfo : EIATTR_KPARAM_INFO
	.align		4
.L_27:
        /*00a8*/ 	.byte	0x04, 0x17
        /*00aa*/ 	.short	(.L_29 - .L_28)
.L_28:
        /*00ac*/ 	.word	0x00000000
        /*00b0*/ 	.short	0x0004
        /*00b2*/ 	.short	0x0020
        /*00b4*/ 	.byte	0x00, 0xf5, 0x21, 0x00


	//----- nvinfo : EIATTR_KPARAM_INFO
	.align		4
.L_29:
        /*00b8*/ 	.byte	0x04, 0x17
        /*00ba*/ 	.short	(.L_31 - .L_30)
.L_30:
        /*00bc*/ 	.word	0x00000000
        /*00c0*/ 	.short	0x0003
        /*00c2*/ 	.short	0x0018
        /*00c4*/ 	.byte	0x00, 0xf5, 0x21, 0x00


	//----- nvinfo : EIATTR_KPARAM_INFO
	.align		4
.L_31:
        /*00c8*/ 	.byte	0x04, 0x17
        /*00ca*/ 	.short	(.L_33 - .L_32)
.L_32:
        /*00cc*/ 	.word	0x00000000
        /*00d0*/ 	.short	0x0002
        /*00d2*/ 	.short	0x0010
        /*00d4*/ 	.byte	0x00, 0xf5, 0x21, 0x00


	//----- nvinfo : EIATTR_KPARAM_INFO
	.align		4
.L_33:
        /*00d8*/ 	.byte	0x04, 0x17
        /*00da*/ 	.short	(.L_35 - .L_34)
.L_34:
        /*00dc*/ 	.word	0x00000000
        /*00e0*/ 	.short	0x0001
        /*00e2*/ 	.short	0x0008
        /*00e4*/ 	.byte	0x00, 0xf5, 0x21, 0x00


	//----- nvinfo : EIATTR_KPARAM_INFO
	.align		4
.L_35:
        /*00e8*/ 	.byte	0x04, 0x17
        /*00ea*/ 	.short	(.L_37 - .L_36)
.L_36:
        /*00ec*/ 	.word	0x00000000
        /*00f0*/ 	.short	0x0000
        /*00f2*/ 	.short	0x0000
        /*00f4*/ 	.byte	0x00, 0xf0, 0x11, 0x00


	//----- nvinfo : EIATTR_SPARSE_MMA_MASK
	.align		4
.L_37:
        /*00f8*/ 	.byte	0x03, 0x50
        /*00fa*/ 	.short	0x0000


	//----- nvinfo : EIATTR_MAXREG_COUNT
	.align		4
        /*00fc*/ 	.byte	0x03, 0x1b
        /*00fe*/ 	.short	0x00ff


	//----- nvinfo : EIATTR_MERCURY_ISA_VERSION
	.align		4
        /*0100*/ 	.byte	0x03, 0x5f
        /*0102*/ 	.short	0x0101


	//----- nvinfo : EIATTR_VRC_CTA_INIT_COUNT
	.align		4
        /*0104*/ 	.byte	0x02, 0x4a
	.zero		1
	.zero		1


	//----- nvinfo : EIATTR_EXIT_INSTR_OFFSETS
	.align		4
        /*0108*/ 	.byte	0x04, 0x1c
        /*010a*/ 	.short	(.L_39 - .L_38)


	//   ....[0]....
.L_38:
        /*010c*/ 	.word	0x00000070


	//   ....[1]....
        /*0110*/ 	.word	0x00000d70


	//   ....[2]....
        /*0114*/ 	.word	0x000013b0


	//----- nvinfo : EIATTR_CBANK_PARAM_SIZE
	.align		4
.L_39:
        /*0118*/ 	.byte	0x03, 0x19
        /*011a*/ 	.short	0x0058


	//----- nvinfo : EIATTR_PARAM_CBANK
	.align		4
        /*011c*/ 	.byte	0x04, 0x0a
        /*011e*/ 	.short	(.L_41 - .L_40)
	.align		4
.L_40:
        /*0120*/ 	.word	index@(.nv.constant0._Z29deformable_aggregation_kerneliPfPKfPKiS3_S1_S1_iiiiiiii)
        /*0124*/ 	.short	0x0380
        /*0126*/ 	.short	0x0058


	//----- nvinfo : EIATTR_SW_WAR
	.align		4
.L_41:
        /*0128*/ 	.byte	0x04, 0x36
        /*012a*/ 	.short	(.L_43 - .L_42)
.L_42:
        /*012c*/ 	.word	0x00000008
.L_43:


//--------------------- .nv.callgraph             --------------------------
	.section	.nv.callgraph,"",@"SHT_CUDA_CALLGRAPH"
	.align	4
	.sectionentsize	8
	.align		4
        /*0000*/ 	.word	0x00000000
	.align		4
        /*0004*/ 	.word	0xffffffff
	.align		4
        /*0008*/ 	.word	0x00000000
	.align		4
        /*000c*/ 	.word	0xfffffffe
	.align		4
        /*0010*/ 	.word	0x00000000
	.align		4
        /*0014*/ 	.word	0xfffffffd
	.align		4
        /*0018*/ 	.word	0x00000000
	.align		4
        /*001c*/ 	.word	0xfffffffc


//--------------------- .text._Z29deformable_aggregation_kerneliPfPKfPKiS3_S1_S1_iiiiiiii --------------------------
	.section	.text._Z29deformable_aggregation_kerneliPfPKfPKiS3_S1_S1_iiiiiiii,"ax",@progbits
	.align	128
        .global         _Z29deformable_aggregation_kerneliPfPKfPKiS3_S1_S1_iiiiiiii
        .type           _Z29deformable_aggregation_kerneliPfPKfPKiS3_S1_S1_iiiiiiii,@function
        .size           _Z29deformable_aggregation_kerneliPfPKfPKiS3_S1_S1_iiiiiiii,(.L_x_1 - _Z29deformable_aggregation_kerneliPfPKfPKiS3_S1_S1_iiiiiiii)
        .other          _Z29deformable_aggregation_kerneliPfPKfPKiS3_S1_S1_iiiiiiii,@"STO_CUDA_ENTRY STV_DEFAULT"
_Z29deformable_aggregation_kerneliPfPKfPKiS3_S1_S1_iiiiiiii:
.text._Z29deformable_aggregation_kerneliPfPKfPKiS3_S1_S1_iiiiiiii:
[----:B------:R-:W-:Y:S01]  /*0000*/  LDC R1, c[0x0][0x37c] ;  /* 0x0000df00ff017b82 */ /* 0x000fe20000000800 */
[----:B------:R-:W0:Y:S07]  /*0010*/  S2R R0, SR_TID.X ;  /* 0x0000000000007919 */ /* 0x000e2e0000002100 */
[----:B------:R-:W0:Y:S01]  /*0020*/  S2UR UR4, SR_CTAID.X ;  /* 0x00000000000479c3 */ /* 0x000e220000002500 */
[----:B------:R-:W1:Y:S07]  /*0030*/  LDCU UR5, c[0x0][0x380] ;  /* 0x00007000ff0577ac */ /* 0x000e6e0008000800 */
[----:B------:R-:W0:Y:S02]  /*0040*/  LDC R15, c[0x0][0x360] ;  /* 0x0000d800ff0f7b82 */ /* 0x000e240000000800 */
[----:B0-----:R-:W-:-:S05]  /*0050*/  IMAD R15, R15, UR4, R0 ;  /* 0x000000040f0f7c24 */ /* 0x001fca000f8e0200 */
[----:B-1----:R-:W-:-:S13]  /*0060*/  ISETP.GE.AND P0, PT, R15, UR5, PT ;  /* 0x000000050f007c0c */ /* 0x002fda000bf06270 */
[----:B------:R-:W-:Y:S05]  /*0070*/  @P0 EXIT ;  /* 0x000000000000094d */ /* 0x000fea0003800000 */
[----:B------:R-:W0:Y:S01]  /*0080*/  LDC R14, c[0x0][0x3c4] ;  /* 0x0000f100ff0e7b82 */ /* 0x000e220000000800 */
[----:B------:R-:W-:Y:S01]  /*0090*/  IABS R20, R15 ;  /* 0x0000000f00147213 */ /* 0x000fe20000000000 */
[----:B------:R-:W1:Y:S06]  /*00a0*/  LDCU.64 UR4, c[0x0][0x358] ;  /* 0x00006b00ff0477ac */ /* 0x000e6c0008000a00 */
[----:B------:R-:W2:Y:S08]  /*00b0*/  LDC R5, c[0x0][0x3d4] ;  /* 0x0000f500ff057b82 */ /* 0x000eb00000000800 */
[----:B------:R-:W3:Y:S01]  /*00c0*/  LDC R11, c[0x0][0x3c8] ;  /* 0x0000f200ff0b7b82 */ /* 0x000ee20000000800 */
[----:B0-----:R-:W-:-:S07]  /*00d0*/  IABS R13, R14 ;  /* 0x0000000e000d7213 */ /* 0x001fce0000000000 */
[----:B------:R-:W0:Y:S01]  /*00e0*/  LDC R16, c[0x0][0x3bc] ;  /* 0x0000ef00ff107b82 */ /* 0x000e220000000800 */
[----:B------:R-:W-:Y:S01]  /*00f0*/  ISETP.NE.AND P6, PT, R14, RZ, PT ;  /* 0x000000ff0e00720c */ /* 0x000fe20003fc5270 */
[----:B------:R-:W4:Y:S01]  /*0100*/  I2F.RP R6, R13 ;  /* 0x0000000d00067306 */ /* 0x000f220000209400 */
[----:B--2---:R-:W-:-:S07]  /*0110*/  IABS R0, R5 ;  /* 0x0000000500007213 */ /* 0x004fce0000000000 */
[----:B------:R-:W2:Y:S01]  /*0120*/  I2F.RP R2, R0 ;  /* 0x0000000000027306 */ /* 0x000ea20000209400 */
[----:B---3--:R-:W-:Y:S02]  /*0130*/  IABS R12, R11 ;  /* 0x0000000b000c7213 */ /* 0x008fe40000000000 */
[----:B------:R-:W-:-:S05]  /*0140*/  ISETP.NE.AND P4, PT, R11, RZ, PT ;  /* 0x000000ff0b00720c */ /* 0x000fca0003f85270 */
[----:B----4-:R-:W3:Y:S08]  /*0150*/  MUFU.RCP R6, R6 ;  /* 0x0000000600067308 */ /* 0x010ef00000001000 */
[----:B--2---:R2:W4:Y:S01]  /*0160*/  MUFU.RCP R4, R2 ;  /* 0x0000000200047308 */ /* 0x0045220000001000 */
[----:B---3--:R-:W-:Y:S02]  /*0170*/  VIADD R3, R6, 0xffffffe ;  /* 0x0ffffffe06037836 */ /* 0x008fe40000000000 */
[----:B--2---:R-:W-:-:S05]  /*0180*/  HFMA2 R2, -RZ, RZ, 0, 0 ;  /* 0x00000000ff027431 */ /* 0x004fca00000001ff */
[----:B------:R-:W2:Y:S01]  /*0190*/  I2F.RP R6, R12 ;  /* 0x0000000c00067306 */ /* 0x000ea20000209400 */
[----:B----4-:R-:W-:-:S07]  /*01a0*/  VIADD R4, R4, 0xffffffe ;  /* 0x0ffffffe04047836 */ /* 0x010fce0000000000 */
[----:B------:R-:W3:Y:S08]  /*01b0*/  F2I.FTZ.U32.TRUNC.NTZ R3, R3 ;  /* 0x0000000300037305 */ /* 0x000ef0000021f000 */
[----:B--2---:R-:W2:Y:S01]  /*01c0*/  MUFU.RCP R6, R6 ;  /* 0x0000000600067308 */ /* 0x004ea20000001000 */
[----:B---3--:R-:W-:-:S04]  /*01d0*/  IMAD.MOV R8, RZ, RZ, -R3 ;  /* 0x000000ffff087224 */ /* 0x008fc800078e0a03 */
[----:B------:R-:W-:-:S04]  /*01e0*/  IMAD R7, R8, R13, RZ ;  /* 0x0000000d08077224 */ /* 0x000fc800078e02ff */
[----:B------:R-:W-:-:S04]  /*01f0*/  IMAD.HI.U32 R3, R3, R7, R2 ;  /* 0x0000000703037227 */ /* 0x000fc800078e0002 */
[----:B--2---:R-:W-:Y:S02]  /*0200*/  VIADD R17, R6, 0xffffffe ;  /* 0x0ffffffe06117836 */ /* 0x004fe40000000000 */
[----:B------:R-:W-:Y:S02]  /*0210*/  IMAD.HI.U32 R7, R3, R20, RZ ;  /* 0x0000001403077227 */ /* 0x000fe400078e00ff */
[----:B------:R2:W3:Y:S02]  /*0220*/  F2I.FTZ.U32.TRUNC.NTZ R3, R4 ;  /* 0x0000000400037305 */ /* 0x0004e4000021f000 */
[----:B------:R-:W-:-:S04]  /*0230*/  IMAD.MOV R10, RZ, RZ, -R7 ;  /* 0x000000ffff0a7224 */ /* 0x000fc800078e0a07 */
[----:B------:R-:W-:Y:S01]  /*0240*/  IMAD R10, R13, R10, R20 ;  /* 0x0000000a0d0a7224 */ /* 0x000fe200078e0214 */
[----:B--2---:R-:W-:-:S04]  /*0250*/  LOP3.LUT R4, R15, R14, RZ, 0x3c, !PT ;  /* 0x0000000e0f047212 */ /* 0x004fc800078e3cff */
[----:B------:R-:W-:Y:S02]  /*0260*/  ISETP.GT.U32.AND P1, PT, R13, R10, PT ;  /* 0x0000000a0d00720c */ /* 0x000fe40003f24070 */
[----:B------:R-:W-:Y:S02]  /*0270*/  ISETP.GE.AND P2, PT, R4, RZ, PT ;  /* 0x000000ff0400720c */ /* 0x000fe40003f46270 */
[----:B---3--:R-:W-:Y:S02]  /*0280*/  IADD3 R9, PT, PT, RZ, -R3, RZ ;  /* 0x80000003ff097210 */ /* 0x008fe40007ffe0ff */
[----:B0-----:R-:W-:-:S03]  /*0290*/  IABS R4, R16 ;  /* 0x0000001000047213 */ /* 0x001fc60000000000 */
[----:B------:R-:W-:-:S04]  /*02a0*/  IMAD R9, R9, R0, RZ ;  /* 0x0000000009097224 */ /* 0x000fc800078e02ff */
[----:B------:R-:W-:Y:S01]  /*02b0*/  @!P1 IMAD.IADD R10, R10, 0x1, -R13 ;  /* 0x000000010a0a9824 */ /* 0x000fe200078e0a0d */
[----:B------:R-:W-:Y:S01]  /*02c0*/  @!P1 IADD3 R7, PT, PT, R7, 0x1, RZ ;  /* 0x0000000107079810 */ /* 0x000fe20007ffe0ff */
[----:B------:R-:W-:Y:S01]  /*02d0*/  IMAD.HI.U32 R2, R3, R9, R2 ;  /* 0x0000000903027227 */ /* 0x000fe200078e0002 */
[----:B------:R-:W-:Y:S01]  /*02e0*/  LOP3.LUT R9, RZ, R14, RZ, 0x33, !PT ;  /* 0x0000000eff097212 */ /* 0x000fe200078e33ff */
[----:B------:R-:W0:Y:S01]  /*02f0*/  F2I.FTZ.U32.TRUNC.NTZ R3, R17 ;  /* 0x0000001100037305 */ /* 0x000e22000021f000 */
[----:B------:R-:W-:-:S03]  /*0300*/  ISETP.GE.U32.AND P0, PT, R10, R13, PT ;  /* 0x0000000d0a00720c */ /* 0x000fc60003f06070 */
[----:B------:R-:W-:-:S04]  /*0310*/  IMAD.HI.U32 R6, R2, R13, RZ ;  /* 0x0000000d02067227 */ /* 0x000fc800078e00ff */
[----:B------:R-:W-:-:S06]  /*0320*/  IMAD.MOV R2, RZ, RZ, -R6 ;  /* 0x000000ffff027224 */ /* 0x000fcc00078e0a06 */
[----:B------:R-:W-:Y:S02]  /*0330*/  @P0 VIADD R7, R7, 0x1 ;  /* 0x0000000107070836 */ /* 0x000fe40000000000 */
[----:B0-----:R-:W-:-:S03]  /*0340*/  IMAD.MOV R17, RZ, RZ, -R3 ;  /* 0x000000ffff117224 */ /* 0x001fc600078e0a03 */
[----:B------:R-:W-:Y:S01]  /*0350*/  MOV R8, R7 ;  /* 0x0000000700087202 */ /* 0x000fe20000000f00 */
[C---:B------:R-:W-:Y:S02]  /*0360*/  IMAD R7, R0.reuse, R2, R13 ;  /* 0x0000000200077224 */ /* 0x040fe400078e020d */
[----:B------:R-:W-:Y:S02]  /*0370*/  HFMA2 R2, -RZ, RZ, 0, 0 ;  /* 0x00000000ff027431 */ /* 0x000fe400000001ff */
[----:B------:R-:W-:Y:S02]  /*0380*/  IMAD R17, R17, R12, RZ ;  /* 0x0000000c11117224 */ /* 0x000fe400078e02ff */
[----:B------:R-:W-:Y:S01]  /*0390*/  @!P2 IMAD.MOV R8, RZ, RZ, -R8 ;  /* 0x000000ffff08a224 */ /* 0x000fe200078e0a08 */
[----:B------:R-:W-:-:S04]  /*03a0*/  ISETP.GT.U32.AND P1, PT, R0, R7, PT ;  /* 0x000000070000720c */ /* 0x000fc80003f24070 */
[----:B------:R-:W-:Y:S01]  /*03b0*/  SEL R8, R9, R8, !P6 ;  /* 0x0000000809087207 */ /* 0x000fe20007000000 */
[----:B------:R-:W-:-:S03]  /*03c0*/  IMAD.HI.U32 R2, R3, R17, R2 ;  /* 0x0000001103027227 */ /* 0x000fc600078e0002 */
[----:B------:R-:W-:Y:S01]  /*03d0*/  IABS R18, R8 ;  /* 0x0000000800127213 */ /* 0x000fe20000000000 */
[----:B------:R-:W0:Y:S04]  /*03e0*/  I2F.RP R3, R4 ;  /* 0x0000000400037306 */ /* 0x000e280000209400 */
[----:B------:R-:W-:Y:S02]  /*03f0*/  IMAD.MOV.U32 R17, RZ, RZ, R18 ;  /* 0x000000ffff117224 */ /* 0x000fe400078e0012 */
[----:B------:R-:W-:Y:S02]  /*0400*/  @!P1 IMAD.IADD R7, R7, 0x1, -R0 ;  /* 0x0000000107079824 */ /* 0x000fe400078e0a00 */
[----:B------:R-:W-:-:S03]  /*0410*/  IMAD.HI.U32 R2, R2, R17, RZ ;  /* 0x0000001102027227 */ /* 0x000fc600078e00ff */
[----:B------:R-:W-:Y:S01]  /*0420*/  ISETP.GE.U32.AND P0, PT, R7, R0, PT ;  /* 0x000000000700720c */ /* 0x000fe20003f06070 */
[----:B------:R-:W-:Y:S01]  /*0430*/  @!P1 VIADD R6, R6, 0x1 ;  /* 0x0000000106069836 */ /* 0x000fe20000000000 */
[----:B------:R-:W-:Y:S02]  /*0440*/  IADD3 R7, PT, PT, -R2, RZ, RZ ;  /* 0x000000ff02077210 */ /* 0x000fe40007ffe1ff */
[----:B------:R-:W-:Y:S01]  /*0450*/  LOP3.LUT R0, R14, R5, RZ, 0x3c, !PT ;  /* 0x000000050e007212 */ /* 0x000fe200078e3cff */
[----:B0-----:R-:W0:Y:S01]  /*0460*/  MUFU.RCP R3, R3 ;  /* 0x0000000300037308 */ /* 0x001e220000001000 */
[----:B------:R-:W-:Y:S01]  /*0470*/  ISETP.NE.AND P1, PT, R5, RZ, PT ;  /* 0x000000ff0500720c */ /* 0x000fe20003f25270 */
[----:B------:R-:W-:Y:S01]  /*0480*/  IMAD R7, R12, R7, R17 ;  /* 0x000000070c077224 */ /* 0x000fe200078e0211 */
[----:B------:R-:W-:Y:S01]  /*0490*/  ISETP.GE.AND P2, PT, R0, RZ, PT ;  /* 0x000000ff0000720c */ /* 0x000fe20003f46270 */
[----:B------:R-:W2:Y:S01]  /*04a0*/  LDC R17, c[0x0][0x3d0] ;  /* 0x0000f400ff117b82 */ /* 0x000ea20000000800 */
[----:B------:R-:W-:-:S02]  /*04b0*/  LOP3.LUT R0, R8, R11, RZ, 0x3c, !PT ;  /* 0x0000000b08007212 */ /* 0x000fc400078e3cff */
[----:B------:R-:W-:Y:S01]  /*04c0*/  ISETP.GT.U32.AND P3, PT, R12, R7, PT ;  /* 0x000000070c00720c */ /* 0x000fe20003f64070 */
[----:B------:R-:W-:-:S08]  /*04d0*/  @P0 VIADD R6, R6, 0x1 ;  /* 0x0000000106060836 */ /* 0x000fd00000000000 */
[----:B------:R-:W-:Y:S01]  /*04e0*/  @!P2 IADD3 R6, PT, PT, -R6, RZ, RZ ;  /* 0x000000ff0606a210 */ /* 0x000fe20007ffe1ff */
[----:B0-----:R-:W-:Y:S01]  /*04f0*/  VIADD R18, R3, 0xffffffe ;  /* 0x0ffffffe03127836 */ /* 0x001fe20000000000 */
[----:B------:R-:W-:Y:S02]  /*0500*/  @!P1 LOP3.LUT R6, RZ, R5, RZ, 0x33, !PT ;  /* 0x00000005ff069212 */ /* 0x000fe400078e33ff */
[----:B------:R-:W-:Y:S01]  /*0510*/  @!P3 IMAD.IADD R7, R7, 0x1, -R12 ;  /* 0x000000010707b824 */ /* 0x000fe200078e0a0c */
[----:B------:R-:W-:Y:S01]  /*0520*/  ISETP.GE.AND P1, PT, R0, RZ, PT ;  /* 0x000000ff0000720c */ /* 0x000fe20003f26270 */
[----:B------:R-:W0:Y:S01]  /*0530*/  F2I.FTZ.U32.TRUNC.NTZ R3, R18 ;  /* 0x0000001200037305 */ /* 0x000e22000021f000 */
[----:B------:R-:W-:Y:S02]  /*0540*/  IABS R21, R6 ;  /* 0x0000000600157213 */ /* 0x000fe40000000000 */
[----:B------:R-:W-:Y:S02]  /*0550*/  ISETP.GE.U32.AND P0, PT, R7, R12, PT ;  /* 0x0000000c0700720c */ /* 0x000fe40003f06070 */
[----:B------:R-:W-:-:S02]  /*0560*/  @!P3 IADD3 R2, PT, PT, R2, 0x1, RZ ;  /* 0x000000010202b810 */ /* 0x000fc40007ffe0ff */
[----:B--2---:R-:W-:Y:S01]  /*0570*/  IABS R23, R17 ;  /* 0x0000001100177213 */ /* 0x004fe20000000000 */
[----:B------:R-:W2:Y:S01]  /*0580*/  I2F.RP R5, R21 ;  /* 0x0000001500057306 */ /* 0x000ea20000209400 */
[----:B------:R-:W-:Y:S01]  /*0590*/  LOP3.LUT R0, RZ, R11, RZ, 0x33, !PT ;  /* 0x0000000bff007212 */ /* 0x000fe200078e33ff */
[----:B0-----:R-:W-:-:S06]  /*05a0*/  IMAD.MOV R25, RZ, RZ, -R3 ;  /* 0x000000ffff197224 */ /* 0x001fcc00078e0a03 */
[----:B------:R-:W0:Y:S01]  /*05b0*/  I2F.RP R24, R23 ;  /* 0x0000001700187306 */ /* 0x000e220000209400 */
[----:B------:R-:W-:Y:S02]  /*05c0*/  @P0 VIADD R2, R2, 0x1 ;  /* 0x0000000102020836 */ /* 0x000fe40000000000 */
[----:B------:R-:W-:-:S03]  /*05d0*/  IMAD R25, R25, R4, RZ ;  /* 0x0000000419197224 */ /* 0x000fc600078e02ff */
[----:B------:R-:W-:Y:S02]  /*05e0*/  @!P1 IADD3 R2, PT, PT, -R2, RZ, RZ ;  /* 0x000000ff02029210 */ /* 0x000fe40007ffe1ff */
[----:B--2---:R-:W2:Y:S02]  /*05f0*/  MUFU.RCP R5, R5 ;  /* 0x0000000500057308 */ /* 0x004ea40000001000 */
[----:B------:R-:W-:Y:S01]  /*0600*/  SEL R19, R0, R2, !P4 ;  /* 0x0000000200137207 */ /* 0x000fe20006000000 */
[----:B------:R-:W-:-:S03]  /*0610*/  IMAD.MOV.U32 R2, RZ, RZ, RZ ;  /* 0x000000ffff027224 */ /* 0x000fc600078e00ff */
[----:B------:R-:W-:Y:S01]  /*0620*/  IABS R18, R19 ;  /* 0x0000001300127213 */ /* 0x000fe20000000000 */
[----:B------:R-:W-:Y:S01]  /*0630*/  IMAD.HI.U32 R2, R3, R25, R2 ;  /* 0x0000001903027227 */ /* 0x000fe200078e0002 */
[----:B0-----:R-:W0:Y:S03]  /*0640*/  MUFU.RCP R24, R24 ;  /* 0x0000001800187308 */ /* 0x001e260000001000 */
[----:B------:R-:W-:-:S04]  /*0650*/  IMAD.MOV.U32 R25, RZ, RZ, R18 ;  /* 0x000000ffff197224 */ /* 0x000fc800078e0012 */
[----:B------:R-:W-:Y:S01]  /*0660*/  IMAD.HI.U32 R22, R2, R25, RZ ;  /* 0x0000001902167227 */ /* 0x000fe200078e00ff */
[----:B--2---:R-:W-:-:S03]  /*0670*/  IADD3 R2, PT, PT, R5, 0xffffffe, RZ ;  /* 0x0ffffffe05027810 */ /* 0x004fc60007ffe0ff */
[----:B------:R-:W-:Y:S01]  /*0680*/  IMAD.MOV R18, RZ, RZ, -R22 ;  /* 0x000000ffff127224 */ /* 0x000fe200078e0a16 */
[----:B------:R2:W3:Y:S03]  /*0690*/  F2I.FTZ.U32.TRUNC.NTZ R3, R2 ;  /* 0x0000000200037305 */ /* 0x0004e6000021f000 */
[----:B------:R-:W-:Y:S02]  /*06a0*/  IMAD R25, R4, R18, R25 ;  /* 0x0000001204197224 */ /* 0x000fe400078e0219 */
[----:B0-----:R-:W-:Y:S01]  /*06b0*/  VIADD R5, R24, 0xffffffe ;  /* 0x0ffffffe18057836 */ /* 0x001fe20000000000 */
[----:B------:R-:W0:Y:S02]  /*06c0*/  LDC R18, c[0x0][0x3cc] ;  /* 0x0000f300ff127b82 */ /* 0x000e240000000800 */
[----:B------:R-:W-:Y:S01]  /*06d0*/  ISETP.GT.U32.AND P1, PT, R4, R25, PT ;  /* 0x000000190400720c */ /* 0x000fe20003f24070 */
[----:B--2---:R-:W-:-:S02]  /*06e0*/  IMAD.MOV.U32 R2, RZ, RZ, RZ ;  /* 0x000000ffff027224 */ /* 0x004fc400078e00ff */
[----:B------:R-:W2:Y:S01]  /*06f0*/  F2I.FTZ.U32.TRUNC.NTZ R5, R5 ;  /* 0x0000000500057305 */ /* 0x000ea2000021f000 */
[----:B---3--:R-:W-:-:S09]  /*0700*/  IADD3 R24, PT, PT, RZ, -R3, RZ ;  /* 0x80000003ff187210 */ /* 0x008fd20007ffe0ff */
[----:B------:R-:W-:Y:S02]  /*0710*/  @!P1 IMAD.IADD R25, R25, 0x1, -R4 ;  /* 0x0000000119199824 */ /* 0x000fe400078e0a04 */
[----:B------:R-:W-:Y:S02]  /*0720*/  IMAD R27, R24, R21, RZ ;  /* 0x00000015181b7224 */ /* 0x000fe400078e02ff */
[----:B------:R-:W-:Y:S01]  /*0730*/  @!P1 VIADD R22, R22, 0x1 ;  /* 0x0000000116169836 */ /* 0x000fe20000000000 */
[----:B------:R-:W-:Y:S01]  /*0740*/  ISETP.GE.U32.AND P0, PT, R25, R4, PT ;  /* 0x000000041900720c */ /* 0x000fe20003f06070 */
[----:B------:R-:W-:Y:S01]  /*0750*/  IMAD.HI.U32 R25, R3, R27, R2 ;  /* 0x0000001b03197227 */ /* 0x000fe200078e0002 */
[----:B------:R-:W-:Y:S02]  /*0760*/  LOP3.LUT R2, R19, R16, RZ, 0x3c, !PT ;  /* 0x0000001013027212 */ /* 0x000fe400078e3cff */
[----:B--2---:R-:W-:Y:S01]  /*0770*/  IADD3 R3, PT, PT, RZ, -R5, RZ ;  /* 0x80000005ff037210 */ /* 0x004fe20007ffe0ff */
[----:B------:R-:W-:Y:S01]  /*0780*/  IMAD.MOV.U32 R4, RZ, RZ, RZ ;  /* 0x000000ffff047224 */ /* 0x000fe200078e00ff */
[----:B------:R-:W-:-:S02]  /*0790*/  ISETP.GE.AND P2, PT, R2, RZ, PT ;  /* 0x000000ff0200720c */ /* 0x000fc40003f46270 */
[----:B0-----:R-:W-:Y:S01]  /*07a0*/  IABS R24, R18 ;  /* 0x0000001200187213 */ /* 0x001fe20000000000 */
[----:B------:R-:W-:Y:S01]  /*07b0*/  IMAD.MOV.U32 R2, RZ, RZ, R3 ;  /* 0x000000ffff027224 */ /* 0x000fe200078e0003 */
[----:B------:R-:W-:-:S03]  /*07c0*/  ISETP.NE.AND P1, PT, R16, RZ, PT ;  /* 0x000000ff1000720c */ /* 0x000fc60003f25270 */
[----:B------:R-:W-:Y:S01]  /*07d0*/  IMAD R3, R2, R23, RZ ;  /* 0x0000001702037224 */ /* 0x000fe200078e02ff */
[----:B------:R-:W-:-:S03]  /*07e0*/  @P0 IADD3 R22, PT, PT, R22, 0x1, RZ ;  /* 0x0000000116160810 */ /* 0x000fc60007ffe0ff */
[----:B------:R-:W-:Y:S02]  /*07f0*/  IMAD.HI.U32 R5, R5, R3, R4 ;  /* 0x0000000305057227 */ /* 0x000fe400078e0004 */
[----:B------:R-:W0:Y:S02]  /*0800*/  I2F.RP R4, R24 ;  /* 0x0000001800047306 */ /* 0x000e240000209400 */
[----:B------:R-:W-:Y:S02]  /*0810*/  @!P2 IMAD.MOV R22, RZ, RZ, -R22 ;  /* 0x000000ffff16a224 */ /* 0x000fe400078e0a16 */
[----:B------:R-:W-:-:S04]  /*0820*/  @!P1 LOP3.LUT R22, RZ, R16, RZ, 0x33, !PT ;  /* 0x00000010ff169212 */ /* 0x000fc800078e33ff */
[----:B------:R-:W-:-:S05]  /*0830*/  IABS R2, R22 ;  /* 0x0000001600027213 */ /* 0x000fca0000000000 */
[----:B------:R-:W-:Y:S01]  /*0840*/  IMAD.HI.U32 R5, R5, R2, RZ ;  /* 0x0000000205057227 */ /* 0x000fe200078e00ff */
[----:B0-----:R-:W0:Y:S04]  /*0850*/  MUFU.RCP R4, R4 ;  /* 0x0000000400047308 */ /* 0x001e280000001000 */
[----:B------:R-:W-:-:S05]  /*0860*/  IADD3 R3, PT, PT, -R5, RZ, RZ ;  /* 0x000000ff05037210 */ /* 0x000fca0007ffe1ff */
[----:B------:R-:W-:-:S05]  /*0870*/  IMAD R2, R23, R3, R2 ;  /* 0x0000000317027224 */ /* 0x000fca00078e0202 */
[----:B------:R-:W-:Y:S01]  /*0880*/  ISETP.GT.U32.AND P1, PT, R23, R2, PT ;  /* 0x000000021700720c */ /* 0x000fe20003f24070 */
[----:B0-----:R-:W-:-:S06]  /*0890*/  VIADD R3, R4, 0xffffffe ;  /* 0x0ffffffe04037836 */ /* 0x001fcc0000000000 */
[----:B------:R-:W0:Y:S06]  /*08a0*/  F2I.FTZ.U32.TRUNC.NTZ R3, R3 ;  /* 0x0000000300037305 */ /* 0x000e2c000021f000 */
[----:B------:R-:W-:Y:S02]  /*08b0*/  @!P1 IMAD.IADD R2, R2, 0x1, -R23 ;  /* 0x0000000102029824 */ /* 0x000fe400078e0a17 */
[----:B------:R-:W-:Y:S01]  /*08c0*/  @!P1 VIADD R5, R5, 0x1 ;  /* 0x0000000105059836 */ /* 0x000fe20000000000 */
[----:B------:R-:W-:Y:S02]  /*08d0*/  ISETP.NE.AND P1, PT, R17, RZ, PT ;  /* 0x000000ff1100720c */ /* 0x000fe40003f25270 */
[----:B------:R-:W-:-:S02]  /*08e0*/  ISETP.GE.U32.AND P0, PT, R2, R23, PT ;  /* 0x000000170200720c */ /* 0x000fc40003f06070 */
[----:B------:R-:W-:-:S04]  /*08f0*/  LOP3.LUT R2, R22, R17, RZ, 0x3c, !PT ;  /* 0x0000001116027212 */ /* 0x000fc800078e3cff */
[----:B------:R-:W-:Y:S02]  /*0900*/  ISETP.GE.AND P2, PT, R2, RZ, PT ;  /* 0x000000ff0200720c */ /* 0x000fe40003f46270 */
[----:B0-----:R-:W-:Y:S02]  /*0910*/  IADD3 R23, PT, PT, RZ, -R3, RZ ;  /* 0x80000003ff177210 */ /* 0x001fe40007ffe0ff */
[----:B------:R-:W-:-:S03]  /*0920*/  MOV R2, RZ ;  /* 0x000000ff00027202 */ /* 0x000fc60000000f00 */
[----:B------:R-:W-:Y:S02]  /*0930*/  IMAD R23, R23, R24, RZ ;  /* 0x0000001817177224 */ /* 0x000fe400078e02ff */
[----:B------:R-:W-:Y:S02]  /*0940*/  @P0 VIADD R5, R5, 0x1 ;  /* 0x0000000105050836 */ /* 0x000fe40000000000 */
[----:B------:R-:W-:Y:S02]  /*0950*/  IMAD.HI.U32 R2, R3, R23, R2 ;  /* 0x0000001703027227 */ /* 0x000fe400078e0002 */
[----:B------:R-:W0:Y:S02]  /*0960*/  LDC R23, c[0x0][0x3b8] ;  /* 0x0000ee00ff177b82 */ /* 0x000e240000000800 */
[----:B------:R-:W-:Y:S01]  /*0970*/  @!P2 IMAD.MOV R5, RZ, RZ, -R5 ;  /* 0x000000ffff05a224 */ /* 0x000fe200078e0a05 */
[----:B------:R-:W-:-:S04]  /*0980*/  @!P1 LOP3.LUT R5, RZ, R17, RZ, 0x33, !PT ;  /* 0x00000011ff059212 */ /* 0x000fc800078e33ff */
[----:B------:R-:W-:-:S05]  /*0990*/  IABS R3, R5 ;  /* 0x0000000500037213 */ /* 0x000fca0000000000 */
[----:B------:R-:W-:-:S04]  /*09a0*/  IMAD.HI.U32 R2, R2, R3, RZ ;  /* 0x0000000302027227 */ /* 0x000fc800078e00ff */
[----:B------:R-:W-:-:S04]  /*09b0*/  IMAD.MOV R4, RZ, RZ, -R2 ;  /* 0x000000ffff047224 */ /* 0x000fc800078e0a02 */
[C---:B------:R-:W-:Y:S02]  /*09c0*/  IMAD R3, R24.reuse, R4, R3 ;  /* 0x0000000418037224 */ /* 0x040fe400078e0203 */
[----:B------:R-:W-:Y:S01]  /*09d0*/  IMAD.HI.U32 R4, R25, R20, RZ ;  /* 0x0000001419047227 */ /* 0x000fe200078e00ff */
[----:B0-----:R-:W-:Y:S02]  /*09e0*/  IABS R26, R23 ;  /* 0x00000017001a7213 */ /* 0x001fe40000000000 */
[----:B------:R-:W-:Y:S02]  /*09f0*/  ISETP.GT.U32.AND P1, PT, R24, R3, PT ;  /* 0x000000031800720c */ /* 0x000fe40003f24070 */
[----:B------:R-:W0:Y:S11]  /*0a00*/  I2F.RP R27, R26 ;  /* 0x0000001a001b7306 */ /* 0x000e360000209400 */
[----:B------:R-:W-:-:S02]  /*0a10*/  @!P1 IADD3 R3, PT, PT, R3, -R24, RZ ;  /* 0x8000001803039210 */ /* 0x000fc40007ffe0ff */
[----:B------:R-:W-:Y:S01]  /*0a20*/  @!P1 IADD3 R2, PT, PT, R2, 0x1, RZ ;  /* 0x0000000102029810 */ /* 0x000fe20007ffe0ff */
[----:B0-----:R-:W0:Y:S01]  /*0a30*/  MUFU.RCP R27, R27 ;  /* 0x0000001b001b7308 */ /* 0x001e220000001000 */
[----:B------:R-:W-:Y:S02]  /*0a40*/  ISETP.GE.U32.AND P0, PT, R3, R24, PT ;  /* 0x000000180300720c */ /* 0x000fe40003f06070 */
[----:B------:R-:W-:Y:S02]  /*0a50*/  IABS R3, R6 ;  /* 0x0000000600037213 */ /* 0x000fe40000000000 */
[----:B------:R-:W-:-:S03]  /*0a60*/  ISETP.NE.AND P1, PT, R18, RZ, PT ;  /* 0x000000ff1200720c */ /* 0x000fc60003f25270 */
[----:B------:R-:W-:-:S04]  /*0a70*/  IMAD.MOV R29, RZ, RZ, -R3 ;  /* 0x000000ffff1d7224 */ /* 0x000fc800078e0a03 */
[----:B------:R-:W-:Y:S01]  /*0a80*/  IMAD R24, R4, R29, R20 ;  /* 0x0000001d04187224 */ /* 0x000fe200078e0214 */
[----:B------:R-:W-:Y:S01]  /*0a90*/  LOP3.LUT R20, R5, R18, RZ, 0x3c, !PT ;  /* 0x0000001205147212 */ /* 0x000fe200078e3cff */
[----:B------:R-:W-:Y:S02]  /*0aa0*/  @P0 VIADD R2, R2, 0x1 ;  /* 0x0000000102020836 */ /* 0x000fe40000000000 */
[----:B0-----:R-:W-:Y:S01]  /*0ab0*/  VIADD R3, R27, 0xffffffe ;  /* 0x0ffffffe1b037836 */ /* 0x001fe20000000000 */
[----:B------:R-:W-:Y:S02]  /*0ac0*/  ISETP.GT.U32.AND P2, PT, R21, R24, PT ;  /* 0x000000181500720c */ /* 0x000fe40003f44070 */
[----:B------:R-:W-:Y:S02]  /*0ad0*/  ISETP.GE.AND P3, PT, R20, RZ, PT ;  /* 0x000000ff1400720c */ /* 0x000fe40003f66270 */
[----:B------:R-:W-:Y:S01]  /*0ae0*/  MOV R20, R2 ;  /* 0x0000000200147202 */ /* 0x000fe20000000f00 */
[----:B------:R-:W0:Y:S01]  /*0af0*/  F2I.FTZ.U32.TRUNC.NTZ R3, R3 ;  /* 0x0000000300037305 */ /* 0x000e22000021f000 */
[----:B------:R-:W-:-:S07]  /*0b00*/  HFMA2 R2, -RZ, RZ, 0, 0 ;  /* 0x00000000ff027431 */ /* 0x000fce00000001ff */
[----:B------:R-:W-:Y:S02]  /*0b10*/  @!P2 IMAD.IADD R24, R24, 0x1, -R21 ;  /* 0x000000011818a824 */ /* 0x000fe400078e0a15 */
[----:B------:R-:W-:Y:S01]  /*0b20*/  @!P3 IMAD.MOV R20, RZ, RZ, -R20 ;  /* 0x000000ffff14b224 */ /* 0x000fe200078e0a14 */
[----:B------:R-:W-:Y:S02]  /*0b30*/  @!P1 LOP3.LUT R20, RZ, R18, RZ, 0x33, !PT ;  /* 0x00000012ff149212 */ /* 0x000fe400078e33ff */
[----:B------:R-:W-:Y:S01]  /*0b40*/  ISETP.GE.U32.AND P3, PT, R24, R21, PT ;  /* 0x000000151800720c */ /* 0x000fe20003f66070 */
[----:B0-----:R-:W-:Y:S01]  /*0b50*/  IMAD.MOV R25, RZ, RZ, -R3 ;  /* 0x000000ffff197224 */ /* 0x001fe200078e0a03 */
[----:B------:R-:W-:Y:S02]  /*0b60*/  ISETP.GE.AND P5, PT, R20, RZ, PT ;  /* 0x000000ff1400720c */ /* 0x000fe40003fa6270 */
[----:B------:R-:W-:Y:S01]  /*0b70*/  IADD3 R24, PT, PT, -R5, RZ, RZ ;  /* 0x000000ff05187210 */ /* 0x000fe20007ffe1ff */
[----:B------:R-:W-:-:S04]  /*0b80*/  IMAD R21, R25, R26, RZ ;  /* 0x0000001a19157224 */ /* 0x000fc800078e02ff */
[----:B------:R-:W-:Y:S01]  /*0b90*/  IMAD.HI.U32 R2, R3, R21, R2 ;  /* 0x0000001503027227 */ /* 0x000fe200078e0002 */
[----:B------:R-:W-:-:S03]  /*0ba0*/  IABS R21, R20 ;  /* 0x0000001400157213 */ /* 0x000fc60000000000 */
[----:B------:R-:W-:Y:S02]  /*0bb0*/  IMAD.MOV R20, RZ, RZ, -R20 ;  /* 0x000000ffff147224 */ /* 0x000fe400078e0a14 */
[----:B------:R-:W-:-:S04]  /*0bc0*/  IMAD.HI.U32 R2, R2, R21, RZ ;  /* 0x0000001502027227 */ /* 0x000fc800078e00ff */
[----:B------:R-:W-:Y:S02]  /*0bd0*/  IMAD.MOV R2, RZ, RZ, -R2 ;  /* 0x000000ffff027224 */ /* 0x000fe400078e0a02 */
[----:B------:R-:W-:Y:S02]  /*0be0*/  IMAD R5, R18, R20, R5 ;  /* 0x0000001412057224 */ /* 0x000fe400078e0205 */
[C---:B------:R-:W-:Y:S02]  /*0bf0*/  IMAD R21, R26.reuse, R2, R21 ;  /* 0x000000021a157224 */ /* 0x040fe400078e0215 */
[----:B------:R-:W0:Y:S01]  /*0c00*/  LDC.64 R2, c[0x0][0x3a8] ;  /* 0x0000ea00ff027b82 */ /* 0x000e220000000a00 */
[--C-:B------:R-:W-:Y:S02]  /*0c10*/  IMAD.MOV R20, RZ, RZ, -R22.reuse ;  /* 0x000000ffff147224 */ /* 0x100fe400078e0a16 */
[----:B------:R-:W-:Y:S01]  /*0c20*/  ISETP.GT.U32.AND P0, PT, R26, R21, PT ;  /* 0x000000151a00720c */ /* 0x000fe20003f04070 */
[----:B------:R-:W-:-:S02]  /*0c30*/  IMAD R24, R17, R24, R22 ;  /* 0x0000001811187224 */ /* 0x000fc400078e0216 */
[----:B------:R-:W-:-:S10]  /*0c40*/  IMAD R20, R16, R20, R19 ;  /* 0x0000001410147224 */ /* 0x000fd400078e0213 */
[----:B------:R-:W-:Y:S01]  /*0c50*/  @!P0 IMAD.IADD R21, R21, 0x1, -R26 ;  /* 0x0000000115158824 */ /* 0x000fe200078e0a1a */
[----:B------:R-:W-:-:S04]  /*0c60*/  ISETP.NE.AND P0, PT, R23, RZ, PT ;  /* 0x000000ff1700720c */ /* 0x000fc80003f05270 */
[----:B------:R-:W-:-:S13]  /*0c70*/  ISETP.GT.U32.AND P1, PT, R26, R21, PT ;  /* 0x000000151a00720c */ /* 0x000fda0003f24070 */
[----:B------:R-:W-:-:S05]  /*0c80*/  @!P1 IADD3 R21, PT, PT, R21, -R26, RZ ;  /* 0x8000001a15159210 */ /* 0x000fca0007ffe0ff */
[----:B------:R-:W-:Y:S01]  /*0c90*/  @!P5 IMAD.MOV R21, RZ, RZ, -R21 ;  /* 0x000000ffff15d224 */ /* 0x000fe200078e0a15 */
[----:B------:R-:W-:-:S05]  /*0ca0*/  @!P0 LOP3.LUT R21, RZ, R23, RZ, 0x33, !PT ;  /* 0x00000017ff158212 */ /* 0x000fca00078e33ff */
[----:B------:R-:W-:-:S04]  /*0cb0*/  IMAD R5, R21, R18, R5 ;  /* 0x0000001215057224 */ /* 0x000fc800078e0205 */
[----:B------:R-:W-:-:S04]  /*0cc0*/  IMAD R17, R5, R17, R24 ;  /* 0x0000001105117224 */ /* 0x000fc800078e0218 */
[----:B------:R-:W-:-:S04]  /*0cd0*/  IMAD R17, R17, R16, R20 ;  /* 0x0000001011117224 */ /* 0x000fc800078e0214 */
[----:B------:R-:W-:-:S04]  /*0ce0*/  IMAD.SHL.U32 R17, R17, 0x2, RZ ;  /* 0x0000000211117824 */ /* 0x000fc800078e00ff */
[----:B0-----:R-:W-:-:S05]  /*0cf0*/  IMAD.WIDE R2, R17, 0x4, R2 ;  /* 0x0000000411027825 */ /* 0x001fca00078e0202 */
[----:B-1----:R-:W2:Y:S04]  /*0d00*/  LDG.E R18, desc[UR4][R2.64] ;  /* 0x0000000402127981 */ /* 0x002ea8000c1e1900 */
[----:B------:R-:W3:Y:S01]  /*0d10*/  LDG.E R19, desc[UR4][R2.64+0x4] ;  /* 0x0000040402137981 */ /* 0x000ee2000c1e1900 */
[C---:B--2---:R-:W-:Y:S02]  /*0d20*/  FSETP.GE.AND P0, PT, R18.reuse, 1, PT ;  /* 0x3f8000001200780b */ /* 0x044fe40003f06000 */
[C---:B---3--:R-:W-:Y:S02]  /*0d30*/  FSETP.GE.AND P1, PT, R19.reuse, 1, PT ;  /* 0x3f8000001300780b */ /* 0x048fe40003f26000 */
[----:B------:R-:W-:Y:S02]  /*0d40*/  FSETP.LE.OR P0, PT, R18, RZ, P0 ;  /* 0x000000ff1200720b */ /* 0x000fe40000703400 */
[----:B------:R-:W-:-:S04]  /*0d50*/  FSETP.LE.OR P1, PT, R19, RZ, P1 ;  /* 0x000000ff1300720b */ /* 0x000fc80000f23400 */
[----:B------:R-:W-:-:S13]  /*0d60*/  PLOP3.LUT P0, PT, P0, P1, PT, 0xf8, 0x8f ;  /* 0x00000000008f781c */ /* 0x000fda0000703f70 */
[----:B------:R-:W-:Y:S05]  /*0d70*/  @P0 EXIT ;  /* 0x000000000000094d */ /* 0x000fea0003800000 */
[----:B------:R-:W-:Y:S01]  /*0d80*/  ISETP.GE.AND P1, PT, R8, RZ, PT ;  /* 0x000000ff0800720c */ /* 0x000fe20003f26270 */
[----:B------:R-:W0:Y:S01]  /*0d90*/  LDC.64 R2, c[0x0][0x398] ;  /* 0x0000e600ff027b82 */ /* 0x000e220000000a00 */
[----:B------:R-:W-:Y:S01]  /*0da0*/  ISETP.GT.U32.AND P0, PT, R12, R7, PT ;  /* 0x000000070c00720c */ /* 0x000fe20003f04070 */
[----:B------:R-:W1:Y:S01]  /*0db0*/  LDCU UR6, c[0x0][0x3c0] ;  /* 0x00007800ff0677ac */ /* 0x000e620008000800 */
[----:B------:R-:W-:-:S04]  /*0dc0*/  IADD3 R12, PT, PT, R7, -R12, RZ ;  /* 0x8000000c070c7210 */ /* 0x000fc80007ffe0ff */
[----:B------:R-:W-:-:S05]  /*0dd0*/  SEL R7, R12, R7, !P0 ;  /* 0x000000070c077207 */ /* 0x000fca0004000000 */
[----:B------:R-:W-:-:S05]  /*0de0*/  @!P1 IMAD.MOV R7, RZ, RZ, -R7 ;  /* 0x000000ffff079224 */ /* 0x000fca00078e0a07 */
[----:B------:R-:W-:-:S05]  /*0df0*/  SEL R0, R0, R7, !P4 ;  /* 0x0000000700007207 */ /* 0x000fca0006000000 */
[----:B------:R-:W-:-:S05]  /*0e00*/  IMAD R7, R20, R11, R0 ;  /* 0x0000000b14077224 */ /* 0x000fca00078e0200 */
[----:B------:R-:W-:-:S05]  /*0e10*/  SHF.L.U32 R17, R7, 0x1, RZ ;  /* 0x0000000107117819 */ /* 0x000fca00000006ff */
[----:B0-----:R-:W-:Y:S02]  /*0e20*/  IMAD.WIDE R16, R17, 0x4, R2 ;  /* 0x0000000411107825 */ /* 0x001fe400078e0202 */
[----:B------:R-:W0:Y:S03]  /*0e30*/  LDC.64 R2, c[0x0][0x3a0] ;  /* 0x0000e800ff027b82 */ /* 0x000e260000000a00 */
[----:B------:R-:W2:Y:S04]  /*0e40*/  LDG.E R11, desc[UR4][R16.64+0x4] ;  /* 0x00000404100b7981 */ /* 0x000ea8000c1e1900 */
[----:B------:R-:W3:Y:S01]  /*0e50*/  LDG.E R12, desc[UR4][R16.64] ;  /* 0x00000004100c7981 */ /* 0x000ee2000c1e1900 */
[----:B0-----:R-:W-:-:S05]  /*0e60*/  IMAD.WIDE R2, R7, 0x4, R2 ;  /* 0x0000000407027825 */ /* 0x001fca00078e0202 */
[----:B------:R-:W1:Y:S01]  /*0e70*/  LDG.E R8, desc[UR4][R2.64] ;  /* 0x0000000402087981 */ /* 0x000e62000c1e1900 */
[----:B------:R-:W-:Y:S01]  /*0e80*/  ISETP.GE.AND P0, PT, R15, RZ, PT ;  /* 0x000000ff0f00720c */ /* 0x000fe20003f06270 */
[----:B------:R-:W-:Y:S01]  /*0e90*/  @!P2 VIADD R4, R4, 0x1 ;  /* 0x000000010404a836 */ /* 0x000fe20000000000 */
[----:B------:R-:W-:Y:S02]  /*0ea0*/  ISETP.GT.U32.AND P5, PT, R13, R10, PT ;  /* 0x0000000a0d00720c */ /* 0x000fe40003fa4070 */
[----:B------:R-:W-:Y:S01]  /*0eb0*/  IADD3 R13, PT, PT, R10, -R13, RZ ;  /* 0x8000000d0a0d7210 */ /* 0x000fe20007ffe0ff */
[----:B------:R-:W-:Y:S01]  /*0ec0*/  @P3 VIADD R4, R4, 0x1 ;  /* 0x0000000104043836 */ /* 0x000fe20000000000 */
[----:B------:R-:W-:Y:S02]  /*0ed0*/  LOP3.LUT R15, R15, R6, RZ, 0x3c, !PT ;  /* 0x000000060f0f7212 */ /* 0x000fe400078e3cff */
[----:B------:R-:W-:Y:S02]  /*0ee0*/  SEL R10, R13, R10, !P5 ;  /* 0x0000000a0d0a7207 */ /* 0x000fe40006800000 */
[----:B------:R-:W-:-:S03]  /*0ef0*/  ISETP.NE.AND P2, PT, R6, RZ, PT ;  /* 0x000000ff0600720c */ /* 0x000fc60003f45270 */
[----:B------:R-:W-:-:S05]  /*0f00*/  @!P0 IMAD.MOV R10, RZ, RZ, -R10 ;  /* 0x000000ffff0a8224 */ /* 0x000fca00078e0a0a */
[----:B------:R-:W-:Y:S02]  /*0f10*/  SEL R23, R9, R10, !P6 ;  /* 0x0000000a09177207 */ /* 0x000fe40007000000 */
[----:B------:R-:W-:Y:S02]  /*0f20*/  ISETP.GE.AND P6, PT, R15, RZ, PT ;  /* 0x000000ff0f00720c */ /* 0x000fe40003fc6270 */
[----:B------:R-:W-:-:S11]  /*0f30*/  MOV R15, RZ ;  /* 0x000000ff000f7202 */ /* 0x000fd60000000f00 */
[----:B------:R-:W-:Y:S02]  /*0f40*/  @!P6 IADD3 R4, PT, PT, -R4, RZ, RZ ;  /* 0x000000ff0404e210 */ /* 0x000fe40007ffe1ff */
[----:B------:R-:W-:Y:S02]  /*0f50*/  @!P2 LOP3.LUT R4, RZ, R6, RZ, 0x33, !PT ;  /* 0x00000006ff04a212 */ /* 0x000fe400078e33ff */
[----:B--2---:R-:W-:Y:S01]  /*0f60*/  I2FP.F32.S32 R7, R11 ;  /* 0x0000000b00077245 */ /* 0x004fe20000201400 */
[----:B------:R-:W-:Y:S01]  /*0f70*/  VIADD R20, R11, 0xffffffff ;  /* 0xffffffff0b147836 */ /* 0x000fe20000000000 */
[----:B---3--:R-:W-:-:S03]  /*0f80*/  I2FP.F32.S32 R0, R12 ;  /* 0x0000000c00007245 */ /* 0x008fc60000201400 */
[----:B------:R-:W-:Y:S01]  /*0f90*/  FFMA R18, R18, R7, -0.5 ;  /* 0xbf00000012127423 */ /* 0x000fe20000000007 */
[----:B------:R-:W-:-:S03]  /*0fa0*/  IADD3 R17, PT, PT, R12, -0x1, RZ ;  /* 0xffffffff0c117810 */ /* 0x000fc60007ffe0ff */
[----:B------:R-:W0:Y:S01]  /*0fb0*/  F2I.FLOOR.NTZ R7, R18 ;  /* 0x0000001200077305 */ /* 0x000e220000207100 */
[----:B------:R-:W-:-:S07]  /*0fc0*/  FFMA R19, R19, R0, -0.5 ;  /* 0xbf00000013137423 */ /* 0x000fce0000000000 */
[----:B------:R-:W2:Y:S01]  /*0fd0*/  F2I.FLOOR.NTZ R0, R19 ;  /* 0x0000001300007305 */ /* 0x000ea20000207100 */
[----:B0-----:R-:W-:-:S07]  /*0fe0*/  ISETP.GE.AND P1, PT, R7, R20, PT ;  /* 0x000000140700720c */ /* 0x001fce0003f26270 */
[----:B------:R-:W0:Y:S01]  /*0ff0*/  F2I.FLOOR.NTZ R13, R18 ;  /* 0x00000012000d7305 */ /* 0x000e220000207100 */
[----:B------:R-:W-:Y:S01]  /*1000*/  ISETP.GE.AND P0, PT, R7, RZ, PT ;  /* 0x000000ff0700720c */ /* 0x000fe20003f06270 */
[----:B-1----:R-:W-:Y:S01]  /*1010*/  IMAD R20, R21, UR6, R8 ;  /* 0x0000000615147c24 */ /* 0x002fe2000f8e0208 */
[----:B------:R-:W1:Y:S03]  /*1020*/  LDCU.64 UR6, c[0x0][0x388] ;  /* 0x00007100ff0677ac */ /* 0x000e660008000a00 */
[----:B------:R-:W-:Y:S01]  /*1030*/  IMAD R20, R20, R14, R23 ;  /* 0x0000000e14147224 */ /* 0x000fe200078e0217 */
[C---:B--2---:R-:W-:Y:S02]  /*1040*/  ISETP.LT.OR P4, PT, R0.reuse, RZ, P1 ;  /* 0x000000ff0000720c */ /* 0x044fe40000f81670 */
[C---:B------:R-:W-:Y:S02]  /*1050*/  LOP3.LUT R2, R0.reuse, R7, RZ, 0xfc, !PT ;  /* 0x0000000700027212 */ /* 0x040fe400078efcff */
[----:B------:R-:W-:-:S02]  /*1060*/  ISETP.GE.OR P0, PT, R0, R17, !P0 ;  /* 0x000000110000720c */ /* 0x000fc40004706670 */
[----:B------:R-:W-:Y:S02]  /*1070*/  ISETP.GE.AND P5, PT, R2, RZ, PT ;  /* 0x000000ff0200720c */ /* 0x000fe40003fa6270 */
[C---:B------:R-:W-:Y:S01]  /*1080*/  ISETP.GE.OR P1, PT, R0.reuse, R17, P1 ;  /* 0x000000110000720c */ /* 0x040fe20000f26670 */
[-C--:B------:R-:W-:Y:S02]  /*1090*/  IMAD R17, R11, R14.reuse, RZ ;  /* 0x0000000e0b117224 */ /* 0x080fe400078e02ff */
[----:B0-----:R-:W-:Y:S02]  /*10a0*/  IMAD R21, R13, R14, R14 ;  /* 0x0000000e0d157224 */ /* 0x001fe400078e020e */
[----:B------:R-:W0:Y:S01]  /*10b0*/  @!P4 LDC.64 R2, c[0x0][0x390] ;  /* 0x0000e400ff02cb82 */ /* 0x000e220000000a00 */
[----:B------:R-:W-:-:S03]  /*10c0*/  IMAD R22, R0, R17, RZ ;  /* 0x0000001100167224 */ /* 0x000fc600078e02ff */
[----:B------:R-:W-:Y:S02]  /*10d0*/  @!P0 IMAD R27, R7, R14, R20 ;  /* 0x0000000e071b8224 */ /* 0x000fe400078e0214 */
[----:B------:R-:W-:Y:S01]  /*10e0*/  IMAD.IADD R24, R17, 0x1, R22 ;  /* 0x0000000111187824 */ /* 0x000fe200078e0216 */
[-C--:B------:R-:W-:Y:S01]  /*10f0*/  @!P4 IADD3 R25, PT, PT, R21, R22.reuse, R20 ;  /* 0x000000161519c210 */ /* 0x080fe20007ffe014 */
[----:B------:R-:W2:Y:S01]  /*1100*/  @P5 LDC.64 R8, c[0x0][0x390] ;  /* 0x0000e400ff085b82 */ /* 0x000ea20000000a00 */
[----:B------:R-:W-:-:S07]  /*1110*/  @P5 IADD3 R22, PT, PT, R20, R22, RZ ;  /* 0x0000001614165210 */ /* 0x000fce0007ffe0ff */
[----:B------:R-:W3:Y:S08]  /*1120*/  @!P0 LDC.64 R10, c[0x0][0x390] ;  /* 0x0000e400ff0a8b82 */ /* 0x000ef00000000a00 */
[----:B------:R-:W4:Y:S01]  /*1130*/  @!P1 LDC.64 R12, c[0x0][0x390] ;  /* 0x0000e400ff0c9b82 */ /* 0x000f220000000a00 */
[----:B0-----:R-:W-:-:S04]  /*1140*/  @!P4 IMAD.WIDE R2, R25, 0x4, R2 ;  /* 0x000000041902c825 */ /* 0x001fc800078e0202 */
[----:B------:R-:W-:-:S03]  /*1150*/  @P5 IMAD R25, R7, R14, R22 ;  /* 0x0000000e07195224 */ /* 0x000fc600078e0216 */
[----:B------:R-:W0:Y:S01]  /*1160*/  LDC.64 R16, c[0x0][0x3b0] ;  /* 0x0000ec00ff107b82 */ /* 0x000e220000000a00 */
[----:B------:R-:W-:Y:S01]  /*1170*/  MOV R22, RZ ;  /* 0x000000ff00167202 */ /* 0x000fe20000000f00 */
[----:B--2---:R-:W-:Y:S01]  /*1180*/  @P5 IMAD.WIDE R8, R25, 0x4, R8 ;  /* 0x0000000419085825 */ /* 0x004fe200078e0208 */
[----:B------:R2:W5:Y:S01]  /*1190*/  @!P4 LDG.E R15, desc[UR4][R2.64] ;  /* 0x00000004020fc981 */ /* 0x000562000c1e1900 */
[----:B------:R-:W-:Y:S02]  /*11a0*/  @!P1 IADD3 R21, PT, PT, R21, R24, R20 ;  /* 0x0000001815159210 */ /* 0x000fe40007ffe014 */
[----:B------:R-:W-:Y:S01]  /*11b0*/  @!P0 IMAD.IADD R27, R24, 0x1, R27 ;  /* 0x00000001181b8824 */ /* 0x000fe200078e021b */
[----:B------:R1:W5:Y:S01]  /*11c0*/  @P5 LDG.E R22, desc[UR4][R8.64] ;  /* 0x0000000408165981 */ /* 0x000362000c1e1900 */
[----:B------:R-:W-:Y:S02]  /*11d0*/  IMAD.MOV.U32 R20, RZ, RZ, RZ ;  /* 0x000000ffff147224 */ /* 0x000fe400078e00ff */
[----:B---3--:R-:W-:Y:S01]  /*11e0*/  @!P0 IMAD.WIDE R10, R27, 0x4, R10 ;  /* 0x000000041b0a8825 */ /* 0x008fe200078e020a */
[----:B--2---:R-:W-:-:S04]  /*11f0*/  MOV R2, RZ ;  /* 0x000000ff00027202 */ /* 0x004fc80000000f00 */
[----:B------:R2:W3:Y:S01]  /*1200*/  @!P0 LDG.E R20, desc[UR4][R10.64] ;  /* 0x000000040a148981 */ /* 0x0004e2000c1e1900 */
[----:B----4-:R-:W-:-:S05]  /*1210*/  @!P1 IMAD.WIDE R12, R21, 0x4, R12 ;  /* 0x00000004150c9825 */ /* 0x010fca00078e020c */
[----:B------:R-:W4:Y:S01]  /*1220*/  @!P1 LDG.E R2, desc[UR4][R12.64] ;  /* 0x000000040c029981 */ /* 0x000f22000c1e1900 */
[----:B0-----:R-:W-:-:S05]  /*1230*/  IMAD.WIDE R16, R4, 0x4, R16 ;  /* 0x0000000404107825 */ /* 0x001fca00078e0210 */
[----:B------:R-:W4:Y:S01]  /*1240*/  LDG.E R3, desc[UR4][R16.64] ;  /* 0x0000000410037981 */ /* 0x000f22000c1e1900 */
[----:B------:R-:W-:Y:S02]  /*1250*/  I2FP.F32.S32 R0, R0 ;  /* 0x0000000000007245 */ /* 0x000fe40000201400 */
[----:B------:R-:W-:-:S03]  /*1260*/  I2FP.F32.S32 R7, R7 ;  /* 0x0000000700077245 */ /* 0x000fc60000201400 */
[----:B------:R-:W-:Y:S02]  /*1270*/  FADD R0, R19, -R0 ;  /* 0x8000000013007221 */ /* 0x000fe40000000000 */
[----:B------:R-:W-:Y:S02]  /*1280*/  FADD R7, R18, -R7 ;  /* 0x8000000712077221 */ /* 0x000fe40000000000 */
[----:B------:R-:W-:Y:S02]  /*1290*/  FADD R4, -R0, 1 ;  /* 0x3f80000000047421 */ /* 0x000fe40000000100 */
[C---:B-1----:R-:W-:Y:S02]  /*12a0*/  FADD R9, -R7.reuse, 1 ;  /* 0x3f80000007097421 */ /* 0x042fe40000000100 */
[-C--:B------:R-:W-:Y:S02]  /*12b0*/  FMUL R6, R7, R4.reuse ;  /* 0x0000000407067220 */ /* 0x080fe40000400000 */
[----:B--2---:R-:W-:Y:S01]  /*12c0*/  FMUL R11, R9, R4 ;  /* 0x00000004090b7220 */ /* 0x004fe20000400000 */
[----:B------:R-:W-:-:S02]  /*12d0*/  IMAD R14, R5, R14, RZ ;  /* 0x0000000e050e7224 */ /* 0x000fc400078e02ff */
[C---:B------:R-:W-:Y:S01]  /*12e0*/  FMUL R9, R0.reuse, R9 ;  /* 0x0000000900097220 */ /* 0x040fe20000400000 */
[----:B------:R-:W-:Y:S01]  /*12f0*/  SHF.R.S32.HI R5, RZ, 0x1f, R23 ;  /* 0x0000001fff057819 */ /* 0x000fe20000011417 */
[----:B------:R-:W-:Y:S01]  /*1300*/  FMUL R7, R0, R7 ;  /* 0x0000000700077220 */ /* 0x000fe20000400000 */
[----:B------:R-:W-:-:S04]  /*1310*/  IADD3 R23, P0, PT, R23, R14, RZ ;  /* 0x0000000e17177210 */ /* 0x000fc80007f1e0ff */
[----:B------:R-:W-:Y:S02]  /*1320*/  LEA.HI.X.SX32 R14, R14, R5, 0x1, P0 ;  /* 0x000000050e0e7211 */ /* 0x000fe400000f0eff */
[----:B------:R-:W-:-:S04]  /*1330*/  LEA R4, P0, R23, UR6, 0x2 ;  /* 0x0000000617047c11 */ /* 0x000fc8000f8010ff */
[----:B------:R-:W-:Y:S01]  /*1340*/  LEA.HI.X R5, R23, UR7, R14, 0x2, P0 ;  /* 0x0000000717057c11 */ /* 0x000fe200080f140e */
[----:B-----5:R-:W-:-:S04]  /*1350*/  FMUL R6, R6, R15 ;  /* 0x0000000f06067220 */ /* 0x020fc80000400000 */
[----:B------:R-:W-:-:S04]  /*1360*/  FFMA R6, R11, R22, R6 ;  /* 0x000000160b067223 */ /* 0x000fc80000000006 */
[----:B---3--:R-:W-:-:S04]  /*1370*/  FFMA R6, R9, R20, R6 ;  /* 0x0000001409067223 */ /* 0x008fc80000000006 */
[----:B----4-:R-:W-:-:S04]  /*1380*/  FFMA R2, R7, R2, R6 ;  /* 0x0000000207027223 */ /* 0x010fc80000000006 */
[----:B------:R-:W-:-:S05]  /*1390*/  FMUL R3, R3, R2 ;  /* 0x0000000203037220 */ /* 0x000fca0000400000 */
[----:B------:R-:W-:Y:S01]  /*13a0*/  REDG.E.ADD.F32.FTZ.RN.STRONG.GPU desc[UR4][R4.64], R3 ;  /* 0x00000003040079a6 */ /* 0x000fe2000c12f304 */
[----:B------:R-:W-:Y:S05]  /*13b0*/  EXIT ;  /* 0x000000000000794d */ /* 0x000fea0003800000 */
.L_x_0:
[----:B------:R-:W-:-:S00]  /*13c0*/  BRA `(.L_x_0) ;  /* 0xfffffffc00fc7947 */ /* 0x000fc0000383ffff */
[----:B------:R-:W-:-:S00]  /*13d0*/  NOP ;  /* 0x0000000000007918 */ /* 0x000fc00000000000 */
        /* <DEDUP_REMOVED lines=10> */
.L_x_1:


//--------------------- .nv.shared.reserved.0     --------------------------
	.section	.nv.shared.reserved.0,"aw",@nobits
	.weak		__nv_reservedSMEM_offset_0_alias
	.size		__nv_reservedSMEM_offset_0_alias, 0, 64
	.other		__nv_reservedSMEM_offset_0_alias,@"STO_CUDA_RESERVED_SHARED STV_DEFAULT"
__nv_reservedSMEM_offset_0_alias:
	.zero		0
	.zero		64


//--------------------- .nv.constant0._Z29deformable_aggregation_kerneliPfPKfPKiS3_S1_S1_iiiiiiii --------------------------
	.section	.nv.constant0._Z29deformable_aggregation_kerneliPfPKfPKiS3_S1_S1_iiiiiiii,"a",@progbits
	.sectionflags	@""
	.align	4
.nv.constant0._Z29deformable_aggregation_kerneliPfPKfPKiS3_S1_S1_iiiiiiii:
	.zero		984


//--------------------- SYMBOLS --------------------------

	.type		.nv.reservedSmem.offset0,@object
	.size		.nv.reservedSmem.offset0,0x4
